//
// Generated by NVIDIA NVVM Compiler
//
// Compiler Build ID: CL-36424714
// Cuda compilation tools, release 13.0, V13.0.88
// Based on NVVM 20.0.0
//

.version 9.0
.target sm_100
.address_size 64

	// .globl	_Z16initializeRemColPbPii
.extern .func  (.param .b64 func_retval0) malloc
(
	.param .b64 malloc_param_0
)
;
.extern .func free
(
	.param .b64 free_param_0
)
;

.visible .entry _Z16initializeRemColPbPii(
	.param .u64 .ptr .align 1 _Z16initializeRemColPbPii_param_0,
	.param .u64 .ptr .align 1 _Z16initializeRemColPbPii_param_1,
	.param .u32 _Z16initializeRemColPbPii_param_2
)
{
	.reg .pred 	%p<2>;
	.reg .b16 	%rs<2>;
	.reg .b32 	%r<7>;
	.reg .b64 	%rd<9>;

	ld.param.u64 	%rd1, [_Z16initializeRemColPbPii_param_0];
	ld.param.u64 	%rd2, [_Z16initializeRemColPbPii_param_1];
	ld.param.u32 	%r2, [_Z16initializeRemColPbPii_param_2];
	mov.u32 	%r3, %ntid.x;
	mov.u32 	%r4, %ctaid.x;
	mov.u32 	%r5, %tid.x;
	mad.lo.s32 	%r1, %r3, %r4, %r5;
	setp.ge.s32 	%p1, %r1, %r2;
	@%p1 bra 	$L__BB0_2;
	cvta.to.global.u64 	%rd3, %rd1;
	cvta.to.global.u64 	%rd4, %rd2;
	cvt.s64.s32 	%rd5, %r1;
	add.s64 	%rd6, %rd3, %rd5;
	mov.b16 	%rs1, 1;
	st.global.u8 	[%rd6], %rs1;
	mul.wide.s32 	%rd7, %r1, 4;
	add.s64 	%rd8, %rd4, %rd7;
	mov.b32 	%r6, 0;
	st.global.u32 	[%rd8], %r6;
$L__BB0_2:
	ret;

}
	// .globl	_Z8colorSetPiS_S_PbS_iiS_
.visible .entry _Z8colorSetPiS_S_PbS_iiS_(
	.param .u64 .ptr .align 1 _Z8colorSetPiS_S_PbS_iiS__param_0,
	.param .u64 .ptr .align 1 _Z8colorSetPiS_S_PbS_iiS__param_1,
	.param .u64 .ptr .align 1 _Z8colorSetPiS_S_PbS_iiS__param_2,
	.param .u64 .ptr .align 1 _Z8colorSetPiS_S_PbS_iiS__param_3,
	.param .u64 .ptr .align 1 _Z8colorSetPiS_S_PbS_iiS__param_4,
	.param .u32 _Z8colorSetPiS_S_PbS_iiS__param_5,
	.param .u32 _Z8colorSetPiS_S_PbS_iiS__param_6,
	.param .u64 .ptr .align 1 _Z8colorSetPiS_S_PbS_iiS__param_7
)
{
	.reg .pred 	%p<23>;
	.reg .b16 	%rs<10>;
	.reg .b32 	%r<51>;
	.reg .b64 	%rd<54>;

	ld.param.u64 	%rd18, [_Z8colorSetPiS_S_PbS_iiS__param_0];
	ld.param.u64 	%rd17, [_Z8colorSetPiS_S_PbS_iiS__param_1];
	ld.param.u64 	%rd19, [_Z8colorSetPiS_S_PbS_iiS__param_2];
	ld.param.u64 	%rd20, [_Z8colorSetPiS_S_PbS_iiS__param_3];
	ld.param.u64 	%rd21, [_Z8colorSetPiS_S_PbS_iiS__param_4];
	ld.param.u32 	%r32, [_Z8colorSetPiS_S_PbS_iiS__param_5];
	ld.param.u32 	%r31, [_Z8colorSetPiS_S_PbS_iiS__param_6];
	ld.param.u64 	%rd22, [_Z8colorSetPiS_S_PbS_iiS__param_7];
	cvta.to.global.u64 	%rd1, %rd19;
	cvta.to.global.u64 	%rd2, %rd22;
	cvta.to.global.u64 	%rd3, %rd18;
	cvta.to.global.u64 	%rd4, %rd21;
	cvta.to.global.u64 	%rd5, %rd20;
	mov.u32 	%r33, %ntid.x;
	mov.u32 	%r34, %ctaid.x;
	mov.u32 	%r35, %tid.x;
	mad.lo.s32 	%r1, %r33, %r34, %r35;
	setp.ge.s32 	%p1, %r1, %r32;
	@%p1 bra 	$L__BB1_29;
	cvt.s64.s32 	%rd23, %r1;
	add.s64 	%rd6, %rd5, %rd23;
	ld.global.u8 	%rs1, [%rd6];
	setp.eq.s16 	%p2, %rs1, 0;
	@%p2 bra 	$L__BB1_29;
	cvta.to.global.u64 	%rd24, %rd17;
	mul.wide.s32 	%rd25, %r1, 4;
	add.s64 	%rd7, %rd24, %rd25;
	ld.global.u32 	%r43, [%rd7];
	ld.global.u32 	%r3, [%rd7+4];
	setp.ge.s32 	%p3, %r43, %r3;
	@%p3 bra 	$L__BB1_9;
	add.s64 	%rd8, %rd2, %rd25;
	add.s64 	%rd9, %rd1, %rd25;
$L__BB1_4:
	mul.wide.s32 	%rd27, %r43, 4;
	add.s64 	%rd28, %rd3, %rd27;
	ld.global.u32 	%r5, [%rd28];
	cvt.s64.s32 	%rd29, %r5;
	add.s64 	%rd30, %rd5, %rd29;
	ld.global.u8 	%rs2, [%rd30];
	setp.eq.s16 	%p4, %rs2, 0;
	@%p4 bra 	$L__BB1_8;
	ld.global.u32 	%r6, [%rd8];
	mul.wide.s32 	%rd31, %r5, 4;
	add.s64 	%rd32, %rd2, %rd31;
	ld.global.u32 	%r7, [%rd32];
	setp.lt.s32 	%p5, %r6, %r7;
	@%p5 bra 	$L__BB1_29;
	setp.ne.s32 	%p6, %r6, %r7;
	@%p6 bra 	$L__BB1_8;
	add.s64 	%rd34, %rd1, %rd31;
	ld.global.u32 	%r36, [%rd34];
	ld.global.u32 	%r37, [%rd9];
	setp.gt.s32 	%p7, %r36, %r37;
	@%p7 bra 	$L__BB1_29;
$L__BB1_8:
	add.s32 	%r43, %r43, 1;
	setp.lt.s32 	%p8, %r43, %r3;
	@%p8 bra 	$L__BB1_4;
$L__BB1_9:
	mov.b16 	%rs3, 0;
	st.global.u8 	[%rd6], %rs3;
	add.s32 	%r9, %r31, 2;
	cvt.s64.s32 	%rd35, %r9;
	{ // callseq 0, 0
	.param .b64 param0;
	st.param.b64 	[param0], %rd35;
	.param .b64 retval0;
	call.uni (retval0), 
	malloc, 
	(
	param0
	);
	ld.param.b64 	%rd36, [retval0];
	} // callseq 0
	setp.lt.s32 	%p9, %r31, -1;
	@%p9 bra 	$L__BB1_22;
	max.s32 	%r10, %r9, 1;
	and.b32  	%r11, %r10, 15;
	setp.lt.s32 	%p10, %r9, 16;
	mov.b32 	%r46, 0;
	@%p10 bra 	$L__BB1_13;
	and.b32  	%r46, %r10, 2147483632;
	neg.s32 	%r44, %r46;
	add.s64 	%rd52, %rd36, 7;
$L__BB1_12:
	.pragma "nounroll";
	mov.b16 	%rs4, 0;
	st.u8 	[%rd52+-7], %rs4;
	st.u8 	[%rd52+-6], %rs4;
	st.u8 	[%rd52+-5], %rs4;
	st.u8 	[%rd52+-4], %rs4;
	st.u8 	[%rd52+-3], %rs4;
	st.u8 	[%rd52+-2], %rs4;
	st.u8 	[%rd52+-1], %rs4;
	st.u8 	[%rd52], %rs4;
	st.u8 	[%rd52+1], %rs4;
	st.u8 	[%rd52+2], %rs4;
	st.u8 	[%rd52+3], %rs4;
	st.u8 	[%rd52+4], %rs4;
	st.u8 	[%rd52+5], %rs4;
	st.u8 	[%rd52+6], %rs4;
	st.u8 	[%rd52+7], %rs4;
	st.u8 	[%rd52+8], %rs4;
	add.s32 	%r44, %r44, 16;
	add.s64 	%rd52, %rd52, 16;
	setp.ne.s32 	%p11, %r44, 0;
	@%p11 bra 	$L__BB1_12;
$L__BB1_13:
	setp.eq.s32 	%p12, %r11, 0;
	@%p12 bra 	$L__BB1_22;
	and.b32  	%r17, %r10, 7;
	setp.lt.u32 	%p13, %r11, 8;
	@%p13 bra 	$L__BB1_16;
	cvt.u64.u32 	%rd37, %r46;
	add.s64 	%rd38, %rd36, %rd37;
	mov.b16 	%rs5, 0;
	st.u8 	[%rd38], %rs5;
	st.u8 	[%rd38+1], %rs5;
	st.u8 	[%rd38+2], %rs5;
	st.u8 	[%rd38+3], %rs5;
	st.u8 	[%rd38+4], %rs5;
	st.u8 	[%rd38+5], %rs5;
	st.u8 	[%rd38+6], %rs5;
	st.u8 	[%rd38+7], %rs5;
	add.s32 	%r46, %r46, 8;
$L__BB1_16:
	setp.eq.s32 	%p14, %r17, 0;
	@%p14 bra 	$L__BB1_22;
	and.b32  	%r20, %r10, 3;
	setp.lt.u32 	%p15, %r17, 4;
	@%p15 bra 	$L__BB1_19;
	cvt.u64.u32 	%rd39, %r46;
	add.s64 	%rd40, %rd36, %rd39;
	mov.b16 	%rs6, 0;
	st.u8 	[%rd40], %rs6;
	st.u8 	[%rd40+1], %rs6;
	st.u8 	[%rd40+2], %rs6;
	st.u8 	[%rd40+3], %rs6;
	add.s32 	%r46, %r46, 4;
$L__BB1_19:
	setp.eq.s32 	%p16, %r20, 0;
	@%p16 bra 	$L__BB1_22;
	cvt.u64.u32 	%rd41, %r46;
	add.s64 	%rd53, %rd36, %rd41;
	neg.s32 	%r48, %r20;
$L__BB1_21:
	.pragma "nounroll";
	mov.b16 	%rs7, 0;
	st.u8 	[%rd53], %rs7;
	add.s64 	%rd53, %rd53, 1;
	add.s32 	%r48, %r48, 1;
	setp.ne.s32 	%p17, %r48, 0;
	@%p17 bra 	$L__BB1_21;
$L__BB1_22:
	ld.global.u32 	%r49, [%rd7];
	ld.global.u32 	%r39, [%rd7+4];
	setp.ge.s32 	%p18, %r49, %r39;
	@%p18 bra 	$L__BB1_23;
	bra.uni 	$L__BB1_30;
$L__BB1_23:
	setp.lt.s32 	%p20, %r31, 0;
	@%p20 bra 	$L__BB1_28;
	mov.b32 	%r50, 1;
$L__BB1_25:
	cvt.u64.u32 	%rd48, %r50;
	add.s64 	%rd49, %rd36, %rd48;
	ld.u8 	%rs9, [%rd49];
	setp.ne.s16 	%p21, %rs9, 0;
	@%p21 bra 	$L__BB1_27;
	add.s64 	%rd51, %rd4, %rd25;
	st.global.u32 	[%rd51], %r50;
	{ // callseq 1, 0
	.param .b64 param0;
	st.param.b64 	[param0], %rd36;
	call.uni 
	free, 
	(
	param0
	);
	} // callseq 1
	bra.uni 	$L__BB1_29;
$L__BB1_27:
	add.s32 	%r50, %r50, 1;
	setp.ne.s32 	%p22, %r50, %r9;
	@%p22 bra 	$L__BB1_25;
$L__BB1_28:
	{ // callseq 2, 0
	.param .b64 param0;
	st.param.b64 	[param0], %rd36;
	call.uni 
	free, 
	(
	param0
	);
	} // callseq 2
$L__BB1_29:
	ret;
$L__BB1_30:
	mul.wide.s32 	%rd42, %r49, 4;
	add.s64 	%rd43, %rd3, %rd42;
	ld.global.u32 	%r40, [%rd43];
	mul.wide.s32 	%rd44, %r40, 4;
	add.s64 	%rd45, %rd4, %rd44;
	ld.global.s32 	%rd46, [%rd45];
	add.s64 	%rd47, %rd36, %rd46;
	mov.b16 	%rs8, 1;
	st.u8 	[%rd47], %rs8;
	add.s32 	%r49, %r49, 1;
	ld.global.u32 	%r41, [%rd7+4];
	setp.lt.s32 	%p19, %r49, %r41;
	@%p19 bra 	$L__BB1_30;
	bra.uni 	$L__BB1_23;

}


// ===== COMPILED SASS (sm_100) =====

	.target	sm_100

	.elftype	@"ET_EXEC"


//--------------------- .note.nv.tkinfo           --------------------------
	.section	.note.nv.tkinfo,"",@"SHT_NOTE"
	.sectionflags	@"SHF_NOTE_NV_TKINFO"
	.tkinfo
        /*0018*/ 	.word	0x00000002
        /*0030*/ 	.string	""
        /*0030*/ 	.string	"ptxas"
        /*0030*/ 	.string	"Cuda compilation tools, release 13.0, V13.0.88"
        /*0030*/ 	.string	"Build cuda_13.0.r13.0/compiler.36424714_0"
        /*0030*/ 	.string	"-arch sm_100 -m 64 "



//--------------------- .note.nv.cuinfo           --------------------------
	.section	.note.nv.cuinfo,"",@"SHT_NOTE"
	.sectionflags	@"SHF_NOTE_NV_CUINFO"
        /*0018*/ 	.short	0x0002
        /*001a*/ 	.short	0x0064
        /*001c*/ 	.short	0x0082
	.zero		2


//--------------------- .nv.info                  --------------------------
	.section	.nv.info,"",@"SHT_CUDA_INFO"
	.align	4


	//----- nvinfo : EIATTR_REGCOUNT
	.align		4
        /*0000*/ 	.byte	0x04, 0x2f
        /*0002*/ 	.short	(.L_1 - .L_0)
	.align		4
.L_0:
        /*0004*/ 	.word	index@(_Z16initializeRemColPbPii)
        /*0008*/ 	.word	0x0000000a


	//----- nvinfo : EIATTR_FRAME_SIZE
	.align		4
.L_1:
        /*000c*/ 	.byte	0x04, 0x11
        /*000e*/ 	.short	(.L_3 - .L_2)
	.align		4
.L_2:
        /*0010*/ 	.word	index@(_Z16initializeRemColPbPii)
        /*0014*/ 	.word	0x00000000


	//----- nvinfo : EIATTR_REGCOUNT
	.align		4
.L_3:
        /*0018*/ 	.byte	0x04, 0x2f
        /*001a*/ 	.short	(.L_5 - .L_4)
	.align		4
.L_4:
        /*001c*/ 	.word	index@(_Z8colorSetPiS_S_PbS_iiS_)
        /*0020*/ 	.word	0x0000001a


	//----- nvinfo : EIATTR_FRAME_SIZE
	.align		4
.L_5:
        /*0024*/ 	.byte	0x04, 0x11
        /*0026*/ 	.short	(.L_7 - .L_6)
	.align		4
.L_6:
        /*0028*/ 	.word	index@(_Z8colorSetPiS_S_PbS_iiS_)
        /*002c*/ 	.word	0x00000000


	//----- nvinfo : EIATTR_MIN_STACK_SIZE
	.align		4
.L_7:
        /*0030*/ 	.byte	0x04, 0x12
        /*0032*/ 	.short	(.L_9 - .L_8)
	.align		4
.L_8:
        /*0034*/ 	.word	index@(_Z8colorSetPiS_S_PbS_iiS_)
        /*0038*/ 	.word	0x00000000


	//----- nvinfo : EIATTR_MIN_STACK_SIZE
	.align		4
.L_9:
        /*003c*/ 	.byte	0x04, 0x12
        /*003e*/ 	.short	(.L_11 - .L_10)
	.align		4
.L_10:
        /*0040*/ 	.word	index@(_Z16initializeRemColPbPii)
        /*0044*/ 	.word	0x00000000
.L_11:


//--------------------- .nv.compat                --------------------------
	.section	.nv.compat,"",@"SHT_CUDA_COMPAT_INFO"
	.align	4
        /*0000*/ 	.byte	0x02, 0x09, 0x00, 0x00, 0x02, 0x02, 0x01, 0x00, 0x02, 0x05, 0x05, 0x00, 0x03, 0x07, 0x01, 0x01
        /*0010*/ 	.byte	0x02, 0x03, 0x00, 0x00, 0x02, 0x06, 0x01, 0x00, 0x04, 0x0b, 0x08, 0x00, 0x09, 0x00, 0x00, 0x00
        /*0020*/ 	.byte	0x00, 0x00, 0x00, 0x00


//--------------------- .nv.info._Z8colorSetPiS_S_PbS_iiS_ --------------------------
	.section	.nv.info._Z8colorSetPiS_S_PbS_iiS_,"",@"SHT_CUDA_INFO"
	.sectionflags	@""
	.align	4


	//----- nvinfo : EIATTR_CUDA_API_VERSION
	.align		4
        /*0000*/ 	.byte	0x04, 0x37
        /*0002*/ 	.short	(.L_13 - .L_12)
.L_12:
        /*0004*/ 	.word	0x00000082


	//----- nvinfo : EIATTR_KPARAM_INFO
	.align		4
.L_13:
        /*0008*/ 	.byte	0x04, 0x17
        /*000a*/ 	.short	(.L_15 - .L_14)
.L_14:
        /*000c*/ 	.word	0x00000000
        /*0010*/ 	.short	0x0007
        /*0012*/ 	.short	0x0030
        /*0014*/ 	.byte	0x00, 0xf5, 0x21, 0x00


	//----- nvinfo : EIATTR_KPARAM_INFO
	.align		4
.L_15:
        /*0018*/ 	.byte	0x04, 0x17
        /*001a*/ 	.short	(.L_17 - .L_16)
.L_16:
        /*001c*/ 	.word	0x00000000
        /*0020*/ 	.short	0x0006
        /*0022*/ 	.short	0x002c
        /*0024*/ 	.byte	0x00, 0xf0, 0x11, 0x00


	//----- nvinfo : EIATTR_KPARAM_INFO
	.align		4
.L_17:
        /*0028*/ 	.byte	0x04, 0x17
        /*002a*/ 	.short	(.L_19 - .L_18)
.L_18:
        /*002c*/ 	.word	0x00000000
        /*0030*/ 	.short	0x0005
        /*0032*/ 	.short	0x0028
        /*0034*/ 	.byte	0x00, 0xf0, 0x11, 0x00


	//----- nvinfo : EIATTR_KPARAM_INFO
	.align		4
.L_19:
        /*0038*/ 	.byte	0x04, 0x17
        /*003a*/ 	.short	(.L_21 - .L_20)
.L_20:
        /*003c*/ 	.word	0x00000000
        /*0040*/ 	.short	0x0004
        /*0042*/ 	.short	0x0020
        /*0044*/ 	.byte	0x00, 0xf5, 0x21, 0x00


	//----- nvinfo : EIATTR_KPARAM_INFO
	.align		4
.L_21:
        /*0048*/ 	.byte	0x04, 0x17
        /*004a*/ 	.short	(.L_23 - .L_22)
.L_22:
        /*004c*/ 	.word	0x00000000
        /*0050*/ 	.short	0x0003
        /*0052*/ 	.short	0x0018
        /*0054*/ 	.byte	0x00, 0xf5, 0x21, 0x00


	//----- nvinfo : EIATTR_KPARAM_INFO
	.align		4
.L_23:
        /*0058*/ 	.byte	0x04, 0x17
        /*005a*/ 	.short	(.L_25 - .L_24)
.L_24:
        /*005c*/ 	.word	0x00000000
        /*0060*/ 	.short	0x0002
        /*0062*/ 	.short	0x0010
        /*0064*/ 	.byte	0x00, 0xf5, 0x21, 0x00


	//----- nvinfo : EIATTR_KPARAM_INFO
	.align		4
.L_25:
        /*0068*/ 	.byte	0x04, 0x17
        /*006a*/ 	.short	(.L_27 - .L_26)
.L_26:
        /*006c*/ 	.word	0x00000000
        /*0070*/ 	.short	0x0001
        /*0072*/ 	.short	0x0008
        /*0074*/ 	.byte	0x00, 0xf5, 0x21, 0x00


	//----- nvinfo : EIATTR_KPARAM_INFO
	.align		4
.L_27:
        /*0078*/ 	.byte	0x04, 0x17
        /*007a*/ 	.short	(.L_29 - .L_28)
.L_28:
        /*007c*/ 	.word	0x00000000
        /*0080*/ 	.short	0x0000
        /*0082*/ 	.short	0x0000
        /*0084*/ 	.byte	0x00, 0xf5, 0x21, 0x00


	//----- nvinfo : EIATTR_SPARSE_MMA_MASK
	.align		4
.L_29:
        /*0088*/ 	.byte	0x03, 0x50
        /*008a*/ 	.short	0x0000


	//----- nvinfo : EIATTR_MAXREG_COUNT
	.align		4
        /*008c*/ 	.byte	0x03, 0x1b
        /*008e*/ 	.short	0x00ff


	//----- nvinfo : EIATTR_EXTERNS
	.align		4
        /*0090*/ 	.byte	0x04, 0x0f
        /*0092*/ 	.short	(.L_31 - .L_30)


	//   ....[0]....
	.align		4
.L_30:
        /*0094*/ 	.word	index@(malloc)


	//   ....[1]....
	.align		4
        /*0098*/ 	.word	index@(free)


	//----- nvinfo : EIATTR_MERCURY_ISA_VERSION
	.align		4
.L_31:
        /*009c*/ 	.byte	0x03, 0x5f
        /*009e*/ 	.short	0x0101


	//----- nvinfo : EIATTR_VRC_CTA_INIT_COUNT
	.align		4
        /*00a0*/ 	.byte	0x02, 0x4a
	.zero		1
	.zero		1


	//----- nvinfo : EIATTR_SYSCALL_OFFSETS
	.align		4
        /*00a4*/ 	.byte	0x04, 0x46
        /*00a6*/ 	.short	(.L_33 - .L_32)


	//   ....[0]....
.L_32:
        /*00a8*/ 	.word	0x000003f0


	//   ....[1]....
        /*00ac*/ 	.word	0x00000b40


	//   ....[2]....
        /*00b0*/ 	.word	0x00000bd0


	//----- nvinfo : EIATTR_EXIT_INSTR_OFFSETS
	.align		4
.L_33:
        /*00b4*/ 	.byte	0x04, 0x1c
        /*00b6*/ 	.short	(.L_35 - .L_34)


	//   ....[0]....
.L_34:
        /*00b8*/ 	.word	0x00000070


	//   ....[1]....
        /*00bc*/ 	.word	0x000000e0


	//   ....[2]....
        /*00c0*/ 	.word	0x000002c0


	//   ....[3]....
        /*00c4*/ 	.word	0x00000330


	//   ....[4]....
        /*00c8*/ 	.word	0x00000b50


	//   ....[5]....
        /*00cc*/ 	.word	0x00000be0


	//----- nvinfo : EIATTR_CRS_STACK_SIZE
	.align		4
.L_35:
        /*00d0*/ 	.byte	0x04, 0x1e
        /*00d2*/ 	.short	(.L_37 - .L_36)
.L_36:
        /*00d4*/ 	.word	0x00000000


	//----- nvinfo : EIATTR_CBANK_PARAM_SIZE
	.align		4
.L_37:
        /*00d8*/ 	.byte	0x03, 0x19
        /*00da*/ 	.short	0x0038


	//----- nvinfo : EIATTR_PARAM_CBANK
	.align		4
        /*00dc*/ 	.byte	0x04, 0x0a
        /*00de*/ 	.short	(.L_39 - .L_38)
	.align		4
.L_38:
        /*00e0*/ 	.word	index@(.nv.constant0._Z8colorSetPiS_S_PbS_iiS_)
        /*00e4*/ 	.short	0x0380
        /*00e6*/ 	.short	0x0038


	//----- nvinfo : EIATTR_SW_WAR
	.align		4
.L_39:
        /*00e8*/ 	.byte	0x04, 0x36
        /*00ea*/ 	.short	(.L_41 - .L_40)
.L_40:
        /*00ec*/ 	.word	0x00000008
.L_41:


//--------------------- .nv.info._Z16initializeRemColPbPii --------------------------
	.section	.nv.info._Z16initializeRemColPbPii,"",@"SHT_CUDA_INFO"
	.sectionflags	@""
	.align	4


	//----- nvinfo : EIATTR_CUDA_API_VERSION
	.align		4
        /*0000*/ 	.byte	0x04, 0x37
        /*0002*/ 	.short	(.L_43 - .L_42)
.L_42:
        /*0004*/ 	.word	0x00000082


	//----- nvinfo : EIATTR_KPARAM_INFO
	.align		4
.L_43:
        /*0008*/ 	.byte	0x04, 0x17
        /*000a*/ 	.short	(.L_45 - .L_44)
.L_44:
        /*000c*/ 	.word	0x00000000
        /*0010*/ 	.short	0x0002
        /*0012*/ 	.short	0x0010
        /*0014*/ 	.byte	0x00, 0xf0, 0x11, 0x00


	//----- nvinfo : EIATTR_KPARAM_INFO
	.align		4
.L_45:
        /*0018*/ 	.byte	0x04, 0x17
        /*001a*/ 	.short	(.L_47 - .L_46)
.L_46:
        /*001c*/ 	.word	0x00000000
        /*0020*/ 	.short	0x0001
        /*0022*/ 	.short	0x0008
        /*0024*/ 	.byte	0x00, 0xf5, 0x21, 0x00


	//----- nvinfo : EIATTR_KPARAM_INFO
	.align		4
.L_47:
        /*0028*/ 	.byte	0x04, 0x17
        /*002a*/ 	.short	(.L_49 - .L_48)
.L_48:
        /*002c*/ 	.word	0x00000000
        /*0030*/ 	.short	0x0000
        /*0032*/ 	.short	0x0000
        /*0034*/ 	.byte	0x00, 0xf5, 0x21, 0x00


	//----- nvinfo : EIATTR_SPARSE_MMA_MASK
	.align		4
.L_49:
        /*0038*/ 	.byte	0x03, 0x50
        /*003a*/ 	.short	0x0000


	//----- nvinfo : EIATTR_MAXREG_COUNT
	.align		4
        /*003c*/ 	.byte	0x03, 0x1b
        /*003e*/ 	.short	0x00ff


	//----- nvinfo : EIATTR_MERCURY_ISA_VERSION
	.align		4
        /*0040*/ 	.byte	0x03, 0x5f
        /*0042*/ 	.short	0x0101


	//----- nvinfo : EIATTR_VRC_CTA_INIT_COUNT
	.align		4
        /*0044*/ 	.byte	0x02, 0x4a
	.zero		1
	.zero		1


	//----- nvinfo : EIATTR_EXIT_INSTR_OFFSETS
	.align		4
        /*0048*/ 	.byte	0x04, 0x1c
        /*004a*/ 	.short	(.L_51 - .L_50)


	//   ....[0]....
.L_50:
        /*004c*/ 	.word	0x00000070


	//   ....[1]....
        /*0050*/ 	.word	0x00000110


	//----- nvinfo : EIATTR_CBANK_PARAM_SIZE
	.align		4
.L_51:
        /*0054*/ 	.byte	0x03, 0x19
        /*0056*/ 	.short	0x0014


	//----- nvinfo : EIATTR_PARAM_CBANK
	.align		4
        /*0058*/ 	.byte	0x04, 0x0a
        /*005a*/ 	.short	(.L_53 - .L_52)
	.align		4
.L_52:
        /*005c*/ 	.word	index@(.nv.constant0._Z16initializeRemColPbPii)
        /*0060*/ 	.short	0x0380
        /*0062*/ 	.short	0x0014


	//----- nvinfo : EIATTR_SW_WAR
	.align		4
.L_53:
        /*0064*/ 	.byte	0x04, 0x36
        /*0066*/ 	.short	(.L_55 - .L_54)
.L_54:
        /*0068*/ 	.word	0x00000008
.L_55:


//--------------------- .nv.callgraph             --------------------------
	.section	.nv.callgraph,"",@"SHT_CUDA_CALLGRAPH"
	.align	4
	.sectionentsize	8
	.align		4
        /*0000*/ 	.word	0x00000000
	.align		4
        /*0004*/ 	.word	0xffffffff
	.align		4
        /*0008*/ 	.word	index@(_Z8colorSetPiS_S_PbS_iiS_)
	.align		4
        /*000c*/ 	.word	index@(free)
	.align		4
        /*0010*/ 	.word	index@(_Z8colorSetPiS_S_PbS_iiS_)
	.align		4
        /*0014*/ 	.word	index@(malloc)
	.align		4
        /*0018*/ 	.word	0x00000000
	.align		4
        /*001c*/ 	.word	0xfffffffe
	.align		4
        /*0020*/ 	.word	0x00000000
	.align		4
        /*0024*/ 	.word	0xfffffffd
	.align		4
        /*0028*/ 	.word	0x00000000
	.align		4
        /*002c*/ 	.word	0xfffffffc


//--------------------- .nv.constant4             --------------------------
	.section	.nv.constant4,"a",@progbits
	.align	8
	.align		8
.nv.constant4:
        /*0000*/ 	.dword	malloc
	.align		8
        /*0008*/ 	.dword	free


//--------------------- .text._Z8colorSetPiS_S_PbS_iiS_ --------------------------
	.section	.text._Z8colorSetPiS_S_PbS_iiS_,"ax",@progbits
	.align	128
        .global         _Z8colorSetPiS_S_PbS_iiS_
        .type           _Z8colorSetPiS_S_PbS_iiS_,@function
        .size           _Z8colorSetPiS_S_PbS_iiS_,(.L_x_24 - _Z8colorSetPiS_S_PbS_iiS_)
        .other          _Z8colorSetPiS_S_PbS_iiS_,@"STO_CUDA_ENTRY STV_DEFAULT"
_Z8colorSetPiS_S_PbS_iiS_:
.text._Z8colorSetPiS_S_PbS_iiS_:
[----:B------:R-:W0:Y:S01]  /*0000*/  LDC R1, c[0x0][0x37c] ;  /* 0x0000df00ff017b82 */ /* 0x000e220000000800 */
[----:B------:R-:W1:Y:S01]  /*0010*/  S2R R18, SR_CTAID.X ;  /* 0x0000000000127919 */ /* 0x000e620000002500 */
[----:B------:R-:W1:Y:S01]  /*0020*/  LDCU UR4, c[0x0][0x360] ;  /* 0x00006c00ff0477ac */ /* 0x000e620008000800 */
[----:B------:R-:W1:Y:S01]  /*0030*/  S2R R3, SR_TID.X ;  /* 0x0000000000037919 */ /* 0x000e620000002100 */
[----:B------:R-:W2:Y:S01]  /*0040*/  LDCU UR5, c[0x0][0x3a8] ;  /* 0x00007500ff0577ac */ /* 0x000ea20008000800 */
[----:B-1----:R-:W-:-:S05]  /*0050*/  IMAD R18, R18, UR4, R3 ;  /* 0x0000000412127c24 */ /* 0x002fca000f8e0203 */
[----:B--2---:R-:W-:-:S13]  /*0060*/  ISETP.GE.AND P0, PT, R18, UR5, PT ;  /* 0x0000000512007c0c */ /* 0x004fda000bf06270 */
[----:B0-----:R-:W-:Y:S05]  /*0070*/  @P0 EXIT ;  /* 0x000000000000094d */ /* 0x001fea0003800000 */
[----:B------:R-:W0:Y:S01]  /*0080*/  LDCU.64 UR4, c[0x0][0x398] ;  /* 0x00007300ff0477ac */ /* 0x000e220008000a00 */
[----:B------:R-:W1:Y:S01]  /*0090*/  LDCU.64 UR36, c[0x0][0x358] ;  /* 0x00006b00ff2477ac */ /* 0x000e620008000a00 */
[----:B0-----:R-:W-:-:S04]  /*00a0*/  IADD3 R6, P0, PT, R18, UR4, RZ ;  /* 0x0000000412067c10 */ /* 0x001fc8000ff1e0ff */
[----:B------:R-:W-:-:S05]  /*00b0*/  LEA.HI.X.SX32 R7, R18, UR5, 0x1, P0 ;  /* 0x0000000512077c11 */ /* 0x000fca00080f0eff */
[----:B-1----:R-:W2:Y:S02]  /*00c0*/  LDG.E.U8 R0, desc[UR36][R6.64] ;  /* 0x0000002406007981 */ /* 0x002ea4000c1e1100 */
[----:B--2---:R-:W-:-:S13]  /*00d0*/  ISETP.NE.AND P0, PT, R0, RZ, PT ;  /* 0x000000ff0000720c */ /* 0x004fda0003f05270 */
[----:B------:R-:W-:Y:S05]  /*00e0*/  @!P0 EXIT ;  /* 0x000000000000894d */ /* 0x000fea0003800000 */
[----:B------:R-:W0:Y:S01]  /*00f0*/  LDC.64 R16, c[0x0][0x388] ;  /* 0x0000e200ff107b82 */ /* 0x000e220000000a00 */
[----:B------:R-:W1:Y:S01]  /*0100*/  LDCU.64 UR4, c[0x0][0x398] ;  /* 0x00007300ff0477ac */ /* 0x000e620008000a00 */
[----:B0-----:R-:W-:-:S05]  /*0110*/  IMAD.WIDE R16, R18, 0x4, R16 ;  /* 0x0000000412107825 */ /* 0x001fca00078e0210 */
[----:B------:R-:W2:Y:S04]  /*0120*/  LDG.E R13, desc[UR36][R16.64] ;  /* 0x00000024100d7981 */ /* 0x000ea8000c1e1900 */
[----:B------:R-:W2:Y:S01]  /*0130*/  LDG.E R0, desc[UR36][R16.64+0x4] ;  /* 0x0000042410007981 */ /* 0x000ea2000c1e1900 */
[----:B------:R-:W-:Y:S01]  /*0140*/  BSSY.RECONVERGENT B0, `(.L_x_0) ;  /* 0x0000022000007945 */ /* 0x000fe20003800200 */
[----:B--2---:R-:W-:-:S13]  /*0150*/  ISETP.GE.AND P0, PT, R13, R0, PT ;  /* 0x000000000d00720c */ /* 0x004fda0003f06270 */
[----:B-1----:R-:W-:Y:S05]  /*0160*/  @P0 BRA `(.L_x_1) ;  /* 0x00000000007c0947 */ /* 0x002fea0003800000 */
[----:B------:R-:W0:Y:S08]  /*0170*/  LDC.64 R10, c[0x0][0x3b0] ;  /* 0x0000ec00ff0a7b82 */ /* 0x000e300000000a00 */
[----:B------:R-:W1:Y:S08]  /*0180*/  LDC.64 R14, c[0x0][0x390] ;  /* 0x0000e400ff0e7b82 */ /* 0x000e700000000a00 */
[----:B------:R-:W2:Y:S08]  /*0190*/  LDC.64 R8, c[0x0][0x380] ;  /* 0x0000e000ff087b82 */ /* 0x000eb00000000a00 */
[----:B------:R-:W3:Y:S01]  /*01a0*/  LDC.64 R4, c[0x0][0x3b0] ;  /* 0x0000ec00ff047b82 */ /* 0x000ee20000000a00 */
[----:B0-----:R-:W-:-:S07]  /*01b0*/  IMAD.WIDE R10, R18, 0x4, R10 ;  /* 0x00000004120a7825 */ /* 0x001fce00078e020a */
[----:B------:R-:W0:Y:S01]  /*01c0*/  LDC.64 R2, c[0x0][0x390] ;  /* 0x0000e400ff027b82 */ /* 0x000e220000000a00 */
[----:B-1----:R-:W-:-:S07]  /*01d0*/  IMAD.WIDE R14, R18, 0x4, R14 ;  /* 0x00000004120e7825 */ /* 0x002fce00078e020e */
.L_x_4:
[----:B--2---:R-:W-:-:S05]  /*01e0*/  IMAD.WIDE R20, R13, 0x4, R8 ;  /* 0x000000040d147825 */ /* 0x004fca00078e0208 */
[----:B------:R-:W2:Y:S02]  /*01f0*/  LDG.E R19, desc[UR36][R20.64] ;  /* 0x0000002414137981 */ /* 0x000ea4000c1e1900 */
[----:B--2---:R-:W-:-:S04]  /*0200*/  IADD3 R22, P0, PT, R19, UR4, RZ ;  /* 0x0000000413167c10 */ /* 0x004fc8000ff1e0ff */
[----:B------:R-:W-:-:S05]  /*0210*/  LEA.HI.X.SX32 R23, R19, UR5, 0x1, P0 ;  /* 0x0000000513177c11 */ /* 0x000fca00080f0eff */
[----:B------:R-:W2:Y:S01]  /*0220*/  LDG.E.U8 R22, desc[UR36][R22.64] ;  /* 0x0000002416167981 */ /* 0x000ea2000c1e1100 */
[----:B------:R-:W-:Y:S01]  /*0230*/  VIADD R13, R13, 0x1 ;  /* 0x000000010d0d7836 */ /* 0x000fe20000000000 */
[----:B------:R-:W-:Y:S04]  /*0240*/  BSSY.RECONVERGENT B1, `(.L_x_2) ;  /* 0x0000010000017945 */ /* 0x000fe80003800200 */
[----:B------:R-:W-:Y:S02]  /*0250*/  ISETP.GE.AND P0, PT, R13, R0, PT ;  /* 0x000000000d00720c */ /* 0x000fe40003f06270 */
[----:B--2---:R-:W-:-:S13]  /*0260*/  ISETP.NE.AND P1, PT, R22, RZ, PT ;  /* 0x000000ff1600720c */ /* 0x004fda0003f25270 */
[----:B------:R-:W-:Y:S05]  /*0270*/  @!P1 BRA `(.L_x_3) ;  /* 0x0000000000309947 */ /* 0x000fea0003800000 */
[----:B---3--:R-:W-:Y:S01]  /*0280*/  IMAD.WIDE R20, R19, 0x4, R4 ;  /* 0x0000000413147825 */ /* 0x008fe200078e0204 */
[----:B------:R-:W2:Y:S05]  /*0290*/  LDG.E R12, desc[UR36][R10.64] ;  /* 0x000000240a0c7981 */ /* 0x000eaa000c1e1900 */
[----:B------:R-:W2:Y:S02]  /*02a0*/  LDG.E R21, desc[UR36][R20.64] ;  /* 0x0000002414157981 */ /* 0x000ea4000c1e1900 */
[----:B--2---:R-:W-:-:S13]  /*02b0*/  ISETP.GE.AND P1, PT, R12, R21, PT ;  /* 0x000000150c00720c */ /* 0x004fda0003f26270 */
[----:B------:R-:W-:Y:S05]  /*02c0*/  @!P1 EXIT ;  /* 0x000000000000994d */ /* 0x000fea0003800000 */
[----:B------:R-:W-:-:S13]  /*02d0*/  ISETP.NE.AND P1, PT, R12, R21, PT ;  /* 0x000000150c00720c */ /* 0x000fda0003f25270 */
[----:B------:R-:W-:Y:S05]  /*02e0*/  @P1 BRA `(.L_x_3) ;  /* 0x0000000000141947 */ /* 0x000fea0003800000 */
[----:B0-----:R-:W-:Y:S02]  /*02f0*/  IMAD.WIDE R20, R19, 0x4, R2 ;  /* 0x0000000413147825 */ /* 0x001fe400078e0202 */
[----:B------:R-:W2:Y:S04]  /*0300*/  LDG.E R19, desc[UR36][R14.64] ;  /* 0x000000240e137981 */ /* 0x000ea8000c1e1900 */
[----:B------:R-:W2:Y:S02]  /*0310*/  LDG.E R20, desc[UR36][R20.64] ;  /* 0x0000002414147981 */ /* 0x000ea4000c1e1900 */
[----:B--2---:R-:W-:-:S13]  /*0320*/  ISETP.GT.AND P1, PT, R20, R19, PT ;  /* 0x000000131400720c */ /* 0x004fda0003f24270 */
[----:B------:R-:W-:Y:S05]  /*0330*/  @P1 EXIT ;  /* 0x000000000000194d */ /* 0x000fea0003800000 */
.L_x_3:
[----:B------:R-:W-:Y:S05]  /*0340*/  BSYNC.RECONVERGENT B1 ;  /* 0x0000000000017941 */ /* 0x000fea0003800200 */
.L_x_2:
[----:B------:R-:W-:Y:S05]  /*0350*/  @!P0 BRA `(.L_x_4) ;  /* 0xfffffffc00a08947 */ /* 0x000fea000383ffff */
.L_x_1:
[----:B------:R-:W-:Y:S05]  /*0360*/  BSYNC.RECONVERGENT B0 ;  /* 0x0000000000007941 */ /* 0x000fea0003800200 */
.L_x_0:
[----:B0-----:R-:W0:Y:S01]  /*0370*/  LDC R2, c[0x0][0x3ac] ;  /* 0x0000eb00ff027b82 */ /* 0x001e220000000800 */
[----:B------:R-:W-:Y:S01]  /*0380*/  MOV R0, 0x0 ;  /* 0x0000000000007802 */ /* 0x000fe20000000f00 */
[----:B------:R1:W-:Y:S06]  /*0390*/  STG.E.U8 desc[UR36][R6.64], RZ ;  /* 0x000000ff06007986 */ /* 0x0003ec000c101124 */
[----:B------:R1:W2:Y:S01]  /*03a0*/  LDC.64 R8, c[0x4][R0] ;  /* 0x0100000000087b82 */ /* 0x0002a20000000a00 */
[----:B0-----:R-:W-:-:S04]  /*03b0*/  VIADD R2, R2, 0x2 ;  /* 0x0000000202027836 */ /* 0x001fc80000000000 */
[--C-:B---3--:R-:W-:Y:S01]  /*03c0*/  IMAD.MOV.U32 R4, RZ, RZ, R2.reuse ;  /* 0x000000ffff047224 */ /* 0x108fe200078e0002 */
[----:B-1----:R-:W-:-:S07]  /*03d0*/  SHF.R.S32.HI R5, RZ, 0x1f, R2 ;  /* 0x0000001fff057819 */ /* 0x002fce0000011402 */
[----:B------:R-:W-:-:S07]  /*03e0*/  LEPC R20, `(.L_x_5) ;  /* 0x000000001014794e */ /* 0x000fce0000000000 */
[----:B--2---:R-:W-:Y:S05]  /*03f0*/  CALL.ABS.NOINC R8 ;  /* 0x0000000008007343 */ /* 0x004fea0003c00000 */
.L_x_5:
[----:B------:R-:W0:Y:S02]  /*0400*/  LDC R11, c[0x0][0x3ac] ;  /* 0x0000eb00ff0b7b82 */ /* 0x000e240000000800 */
[----:B0-----:R-:W-:-:S13]  /*0410*/  ISETP.GE.AND P0, PT, R11, -0x1, PT ;  /* 0xffffffff0b00780c */ /* 0x001fda0003f06270 */
[----:B------:R-:W-:Y:S05]  /*0420*/  @!P0 BRA `(.L_x_6) ;  /* 0x0000000400348947 */ /* 0x000fea0003800000 */
[C---:B------:R-:W-:Y:S01]  /*0430*/  ISETP.GE.AND P1, PT, R2.reuse, 0x10, PT ;  /* 0x000000100200780c */ /* 0x040fe20003f26270 */
[----:B------:R-:W-:Y:S01]  /*0440*/  IMAD.MOV.U32 R3, RZ, RZ, RZ ;  /* 0x000000ffff037224 */ /* 0x000fe200078e00ff */
[----:B------:R-:W-:-:S04]  /*0450*/  VIMNMX R0, PT, PT, R2, 0x1, !PT ;  /* 0x0000000102007848 */ /* 0x000fc80007fe0100 */
[----:B------:R-:W-:-:S04]  /*0460*/  LOP3.LUT R12, R0, 0xf, RZ, 0xc0, !PT ;  /* 0x0000000f000c7812 */ /* 0x000fc800078ec0ff */
[----:B------:R-:W-:-:S03]  /*0470*/  ISETP.NE.AND P0, PT, R12, RZ, PT ;  /* 0x000000ff0c00720c */ /* 0x000fc60003f05270 */
[----:B------:R-:W-:Y:S10]  /*0480*/  @!P1 BRA `(.L_x_7) ;  /* 0x0000000000749947 */ /* 0x000ff40003800000 */
[----:B------:R-:W-:Y:S01]  /*0490*/  IADD3 R9, P1, PT, R4, 0x7, RZ ;  /* 0x0000000704097810 */ /* 0x000fe20007f3e0ff */
[----:B------:R-:W-:Y:S01]  /*04a0*/  BSSY.RECONVERGENT B0, `(.L_x_7) ;  /* 0x000001b000007945 */ /* 0x000fe20003800200 */
[----:B------:R-:W-:-:S03]  /*04b0*/  LOP3.LUT R3, R0, 0x7ffffff0, RZ, 0xc0, !PT ;  /* 0x7ffffff000037812 */ /* 0x000fc600078ec0ff */
[----:B------:R-:W-:Y:S02]  /*04c0*/  IMAD.X R10, RZ, RZ, R5, P1 ;  /* 0x000000ffff0a7224 */ /* 0x000fe400008e0605 */
[----:B------:R-:W-:-:S07]  /*04d0*/  IMAD.MOV R8, RZ, RZ, -R3 ;  /* 0x000000ffff087224 */ /* 0x000fce00078e0a03 */
.L_x_8:
[----:B0-----:R-:W-:Y:S02]  /*04e0*/  IMAD.MOV.U32 R6, RZ, RZ, R9 ;  /* 0x000000ffff067224 */ /* 0x001fe400078e0009 */
[----:B------:R-:W-:Y:S02]  /*04f0*/  IMAD.MOV.U32 R7, RZ, RZ, R10 ;  /* 0x000000ffff077224 */ /* 0x000fe400078e000a */
[----:B------:R-:W-:Y:S01]  /*0500*/  VIADD R8, R8, 0x10 ;  /* 0x0000001008087836 */ /* 0x000fe20000000000 */
[----:B------:R-:W-:Y:S02]  /*0510*/  IADD3 R9, P2, PT, R6, 0x10, RZ ;  /* 0x0000001006097810 */ /* 0x000fe40007f5e0ff */
[----:B------:R0:W-:Y:S02]  /*0520*/  ST.E.U8 desc[UR36][R6.64+-0x7], RZ ;  /* 0xfffff9ff06007985 */ /* 0x0001e4000c101124 */
[----:B------:R-:W-:Y:S01]  /*0530*/  ISETP.NE.AND P1, PT, R8, RZ, PT ;  /* 0x000000ff0800720c */ /* 0x000fe20003f25270 */
[----:B------:R-:W-:Y:S01]  /*0540*/  IMAD.X R10, RZ, RZ, R7, P2 ;  /* 0x000000ffff0a7224 */ /* 0x000fe200010e0607 */
[----:B------:R0:W-:Y:S04]  /*0550*/  ST.E.U8 desc[UR36][R6.64+-0x6], RZ ;  /* 0xfffffaff06007985 */ /* 0x0001e8000c101124 */
        /* <DEDUP_REMOVED lines=13> */
[----:B------:R0:W-:Y:S01]  /*0630*/  ST.E.U8 desc[UR36][R6.64+0x8], RZ ;  /* 0x000008ff06007985 */ /* 0x0001e2000c101124 */
[----:B------:R-:W-:Y:S05]  /*0640*/  @P1 BRA `(.L_x_8) ;  /* 0xfffffffc00a41947 */ /* 0x000fea000383ffff */
[----:B------:R-:W-:Y:S05]  /*0650*/  BSYNC.RECONVERGENT B0 ;  /* 0x0000000000007941 */ /* 0x000fea0003800200 */
.L_x_7:
[----:B------:R-:W-:Y:S04]  /*0660*/  BSSY.RECONVERGENT B0, `(.L_x_6) ;  /* 0x0000029000007945 */ /* 0x000fe80003800200 */
[----:B------:R-:W-:Y:S05]  /*0670*/  @!P0 BRA `(.L_x_9) ;  /* 0x00000000009c8947 */ /* 0x000fea0003800000 */
[----:B------:R-:W-:Y:S02]  /*0680*/  ISETP.GE.U32.AND P0, PT, R12, 0x8, PT ;  /* 0x000000080c00780c */ /* 0x000fe40003f06070 */
[----:B------:R-:W-:-:S04]  /*0690*/  LOP3.LUT R8, R0, 0x7, RZ, 0xc0, !PT ;  /* 0x0000000700087812 */ /* 0x000fc800078ec0ff */
[----:B------:R-:W-:-:S07]  /*06a0*/  ISETP.NE.AND P1, PT, R8, RZ, PT ;  /* 0x000000ff0800720c */ /* 0x000fce0003f25270 */
[----:B------:R-:W-:Y:S06]  /*06b0*/  @!P0 BRA `(.L_x_10) ;  /* 0x00000000002c8947 */ /* 0x000fec0003800000 */
[C---:B0-----:R-:W-:Y:S01]  /*06c0*/  IADD3 R6, P0, PT, R3.reuse, R4, RZ ;  /* 0x0000000403067210 */ /* 0x041fe20007f1e0ff */
[----:B------:R-:W-:-:S04]  /*06d0*/  VIADD R3, R3, 0x8 ;  /* 0x0000000803037836 */ /* 0x000fc80000000000 */
[----:B------:R-:W-:-:S05]  /*06e0*/  IMAD.X R7, RZ, RZ, R5, P0 ;  /* 0x000000ffff077224 */ /* 0x000fca00000e0605 */
[----:B------:R1:W-:Y:S04]  /*06f0*/  ST.E.U8 desc[UR36][R6.64], RZ ;  /* 0x000000ff06007985 */ /* 0x0003e8000c101124 */
[----:B------:R1:W-:Y:S04]  /*0700*/  ST.E.U8 desc[UR36][R6.64+0x1], RZ ;  /* 0x000001ff06007985 */ /* 0x0003e8000c101124 */
[----:B------:R1:W-:Y:S04]  /*0710*/  ST.E.U8 desc[UR36][R6.64+0x2], RZ ;  /* 0x000002ff06007985 */ /* 0x0003e8000c101124 */
[----:B------:R1:W-:Y:S04]  /*0720*/  ST.E.U8 desc[UR36][R6.64+0x3], RZ ;  /* 0x000003ff06007985 */ /* 0x0003e8000c101124 */
[----:B------:R1:W-:Y:S04]  /*0730*/  ST.E.U8 desc[UR36][R6.64+0x4], RZ ;  /* 0x000004ff06007985 */ /* 0x0003e8000c101124 */
[----:B------:R1:W-:Y:S04]  /*0740*/  ST.E.U8 desc[UR36][R6.64+0x5], RZ ;  /* 0x000005ff06007985 */ /* 0x0003e8000c101124 */
[----:B------:R1:W-:Y:S04]  /*0750*/  ST.E.U8 desc[UR36][R6.64+0x6], RZ ;  /* 0x000006ff06007985 */ /* 0x0003e8000c101124 */
[----:B------:R1:W-:Y:S02]  /*0760*/  ST.E.U8 desc[UR36][R6.64+0x7], RZ ;  /* 0x000007ff06007985 */ /* 0x0003e4000c101124 */
.L_x_10:
[----:B------:R-:W-:Y:S05]  /*0770*/  @!P1 BRA `(.L_x_9) ;  /* 0x00000000005c9947 */ /* 0x000fea0003800000 */
[----:B------:R-:W-:Y:S02]  /*0780*/  ISETP.GE.U32.AND P0, PT, R8, 0x4, PT ;  /* 0x000000040800780c */ /* 0x000fe40003f06070 */
[----:B------:R-:W-:-:S04]  /*0790*/  LOP3.LUT R0, R0, 0x3, RZ, 0xc0, !PT ;  /* 0x0000000300007812 */ /* 0x000fc800078ec0ff */
[----:B------:R-:W-:-:S07]  /*07a0*/  ISETP.NE.AND P1, PT, R0, RZ, PT ;  /* 0x000000ff0000720c */ /* 0x000fce0003f25270 */
[----:B------:R-:W-:Y:S06]  /*07b0*/  @!P0 BRA `(.L_x_11) ;  /* 0x00000000001c8947 */ /* 0x000fec0003800000 */
[C---:B01----:R-:W-:Y:S01]  /*07c0*/  IADD3 R6, P0, PT, R3.reuse, R4, RZ ;  /* 0x0000000403067210 */ /* 0x043fe20007f1e0ff */
[----:B------:R-:W-:-:S04]  /*07d0*/  VIADD R3, R3, 0x4 ;  /* 0x0000000403037836 */ /* 0x000fc80000000000 */
[----:B------:R-:W-:-:S05]  /*07e0*/  IMAD.X R7, RZ, RZ, R5, P0 ;  /* 0x000000ffff077224 */ /* 0x000fca00000e0605 */
[----:B------:R2:W-:Y:S04]  /*07f0*/  ST.E.U8 desc[UR36][R6.64], RZ ;  /* 0x000000ff06007985 */ /* 0x0005e8000c101124 */
[----:B------:R2:W-:Y:S04]  /*0800*/  ST.E.U8 desc[UR36][R6.64+0x1], RZ ;  /* 0x000001ff06007985 */ /* 0x0005e8000c101124 */
[----:B------:R2:W-:Y:S04]  /*0810*/  ST.E.U8 desc[UR36][R6.64+0x2], RZ ;  /* 0x000002ff06007985 */ /* 0x0005e8000c101124 */
[----:B------:R2:W-:Y:S02]  /*0820*/  ST.E.U8 desc[UR36][R6.64+0x3], RZ ;  /* 0x000003ff06007985 */ /* 0x0005e4000c101124 */
.L_x_11:
[----:B------:R-:W-:Y:S05]  /*0830*/  @!P1 BRA `(.L_x_9) ;  /* 0x00000000002c9947 */ /* 0x000fea0003800000 */
[----:B------:R-:W-:Y:S01]  /*0840*/  IADD3 R3, P0, PT, R3, R4, RZ ;  /* 0x0000000403037210 */ /* 0x000fe20007f1e0ff */
[----:B------:R-:W-:-:S04]  /*0850*/  IMAD.MOV R0, RZ, RZ, -R0 ;  /* 0x000000ffff007224 */ /* 0x000fc800078e0a00 */
[----:B------:R-:W-:-:S08]  /*0860*/  IMAD.X R8, RZ, RZ, R5, P0 ;  /* 0x000000ffff087224 */ /* 0x000fd000000e0605 */
.L_x_12:
[----:B012---:R-:W-:Y:S01]  /*0870*/  IMAD.MOV.U32 R6, RZ, RZ, R3 ;  /* 0x000000ffff067224 */ /* 0x007fe200078e0003 */
[----:B------:R-:W-:Y:S01]  /*0880*/  IADD3 R3, P1, PT, R3, 0x1, RZ ;  /* 0x0000000103037810 */ /* 0x000fe20007f3e0ff */
[--C-:B------:R-:W-:Y:S02]  /*0890*/  IMAD.MOV.U32 R7, RZ, RZ, R8.reuse ;  /* 0x000000ffff077224 */ /* 0x100fe400078e0008 */
[----:B------:R-:W-:Y:S02]  /*08a0*/  VIADD R0, R0, 0x1 ;  /* 0x0000000100007836 */ /* 0x000fe40000000000 */
[----:B------:R-:W-:Y:S01]  /*08b0*/  IMAD.X R8, RZ, RZ, R8, P1 ;  /* 0x000000ffff087224 */ /* 0x000fe200008e0608 */
[----:B------:R3:W-:Y:S02]  /*08c0*/  ST.E.U8 desc[UR36][R6.64], RZ ;  /* 0x000000ff06007985 */ /* 0x0007e4000c101124 */
[----:B------:R-:W-:-:S13]  /*08d0*/  ISETP.NE.AND P0, PT, R0, RZ, PT ;  /* 0x000000ff0000720c */ /* 0x000fda0003f05270 */
[----:B---3--:R-:W-:Y:S05]  /*08e0*/  @P0 BRA `(.L_x_12) ;  /* 0xfffffffc00e00947 */ /* 0x008fea000383ffff */
.L_x_9:
[----:B------:R-:W-:Y:S05]  /*08f0*/  BSYNC.RECONVERGENT B0 ;  /* 0x0000000000007941 */ /* 0x000fea0003800200 */
.L_x_6:
[----:B------:R-:W3:Y:S04]  /*0900*/  LDG.E R0, desc[UR36][R16.64] ;  /* 0x0000002410007981 */ /* 0x000ee8000c1e1900 */
[----:B------:R-:W3:Y:S01]  /*0910*/  LDG.E R3, desc[UR36][R16.64+0x4] ;  /* 0x0000042410037981 */ /* 0x000ee2000c1e1900 */
[----:B------:R-:W-:Y:S01]  /*0920*/  BSSY.RECONVERGENT B0, `(.L_x_13) ;  /* 0x0000013000007945 */ /* 0x000fe20003800200 */
[----:B------:R-:W-:Y:S02]  /*0930*/  ISETP.GE.AND P0, PT, R11, RZ, PT ;  /* 0x000000ff0b00720c */ /* 0x000fe40003f06270 */
[----:B---3--:R-:W-:-:S13]  /*0940*/  ISETP.GE.AND P1, PT, R0, R3, PT ;  /* 0x000000030000720c */ /* 0x008fda0003f26270 */
[----:B------:R-:W-:Y:S05]  /*0950*/  @P1 BRA `(.L_x_14) ;  /* 0x00000000003c1947 */ /* 0x000fea0003800000 */
[----:B012---:R-:W0:Y:S08]  /*0960*/  LDC.64 R6, c[0x0][0x380] ;  /* 0x0000e000ff067b82 */ /* 0x007e300000000a00 */
[----:B------:R-:W1:Y:S02]  /*0970*/  LDC.64 R8, c[0x0][0x3a0] ;  /* 0x0000e800ff087b82 */ /* 0x000e640000000a00 */
.L_x_15:
[----:B0-----:R-:W-:-:S06]  /*0980*/  IMAD.WIDE R10, R0, 0x4, R6 ;  /* 0x00000004000a7825 */ /* 0x001fcc00078e0206 */
[----:B------:R-:W1:Y:S02]  /*0990*/  LDG.E R11, desc[UR36][R10.64] ;  /* 0x000000240a0b7981 */ /* 0x000e64000c1e1900 */
[----:B-1----:R-:W-:-:S06]  /*09a0*/  IMAD.WIDE R12, R11, 0x4, R8 ;  /* 0x000000040b0c7825 */ /* 0x002fcc00078e0208 */
[----:B------:R-:W2:Y:S01]  /*09b0*/  LDG.E R12, desc[UR36][R12.64] ;  /* 0x000000240c0c7981 */ /* 0x000ea2000c1e1900 */
[----:B------:R-:W-:-:S05]  /*09c0*/  IMAD.MOV.U32 R3, RZ, RZ, 0x1 ;  /* 0x00000001ff037424 */ /* 0x000fca00078e00ff */
[----:B------:R-:W-:Y:S02]  /*09d0*/  PRMT R11, R3, 0x7610, R11 ;  /* 0x00007610030b7816 */ /* 0x000fe4000000000b */
[----:B--2---:R-:W-:-:S04]  /*09e0*/  IADD3 R14, P1, PT, R12, R4, RZ ;  /* 0x000000040c0e7210 */ /* 0x004fc80007f3e0ff */
[----:B------:R-:W-:-:S05]  /*09f0*/  LEA.HI.X.SX32 R15, R12, R5, 0x1, P1 ;  /* 0x000000050c0f7211 */ /* 0x000fca00008f0eff */
[----:B------:R3:W-:Y:S04]  /*0a00*/  ST.E.U8 desc[UR36][R14.64], R11 ;  /* 0x0000000b0e007985 */ /* 0x0007e8000c101124 */
[----:B------:R-:W2:Y:S01]  /*0a10*/  LDG.E R3, desc[UR36][R16.64+0x4] ;  /* 0x0000042410037981 */ /* 0x000ea2000c1e1900 */
[----:B------:R-:W-:-:S05]  /*0a20*/  VIADD R0, R0, 0x1 ;  /* 0x0000000100007836 */ /* 0x000fca0000000000 */
[----:B--2---:R-:W-:-:S13]  /*0a30*/  ISETP.GE.AND P1, PT, R0, R3, PT ;  /* 0x000000030000720c */ /* 0x004fda0003f26270 */
[----:B---3--:R-:W-:Y:S05]  /*0a40*/  @!P1 BRA `(.L_x_15) ;  /* 0xfffffffc00cc9947 */ /* 0x008fea000383ffff */
.L_x_14:
[----:B------:R-:W-:Y:S05]  /*0a50*/  BSYNC.RECONVERGENT B0 ;  /* 0x0000000000007941 */ /* 0x000fea0003800200 */
.L_x_13:
[----:B------:R-:W-:Y:S05]  /*0a60*/  @!P0 BRA `(.L_x_16) ;  /* 0x0000000000288947 */ /* 0x000fea0003800000 */
[----:B------:R-:W-:Y:S01]  /*0a70*/  BSSY.RECONVERGENT B6, `(.L_x_17) ;  /* 0x000000f000067945 */ /* 0x000fe20003800200 */
[----:B------:R-:W-:-:S07]  /*0a80*/  IMAD.MOV.U32 R3, RZ, RZ, 0x1 ;  /* 0x00000001ff037424 */ /* 0x000fce00078e00ff */
.L_x_19:
[----:B012---:R-:W-:-:S05]  /*0a90*/  IADD3 R6, P0, PT, R3, R4, RZ ;  /* 0x0000000403067210 */ /* 0x007fca0007f1e0ff */
[----:B------:R-:W-:-:S05]  /*0aa0*/  IMAD.X R7, RZ, RZ, R5, P0 ;  /* 0x000000ffff077224 */ /* 0x000fca00000e0605 */
[----:B------:R-:W2:Y:S02]  /*0ab0*/  LD.E.U8 R6, desc[UR36][R6.64] ;  /* 0x0000002406067980 */ /* 0x000ea4000c101100 */
[----:B--2---:R-:W-:-:S13]  /*0ac0*/  ISETP.NE.AND P0, PT, R6, RZ, PT ;  /* 0x000000ff0600720c */ /* 0x004fda0003f05270 */
[----:B------:R-:W-:Y:S05]  /*0ad0*/  @!P0 BRA `(.L_x_18) ;  /* 0x0000000000208947 */ /* 0x000fea0003800000 */
[----:B------:R-:W-:-:S05]  /*0ae0*/  VIADD R3, R3, 0x1 ;  /* 0x0000000103037836 */ /* 0x000fca0000000000 */
[----:B------:R-:W-:-:S13]  /*0af0*/  ISETP.NE.AND P0, PT, R3, R2, PT ;  /* 0x000000020300720c */ /* 0x000fda0003f05270 */
[----:B------:R-:W-:Y:S05]  /*0b00*/  @P0 BRA `(.L_x_19) ;  /* 0xfffffffc00e00947 */ /* 0x000fea000383ffff */
.L_x_16:
[----:B------:R-:W-:-:S04]  /*0b10*/  MOV R0, 0x8 ;  /* 0x0000000800007802 */ /* 0x000fc80000000f00 */
[----:B------:R3:W4:Y:S03]  /*0b20*/  LDC.64 R2, c[0x4][R0] ;  /* 0x0100000000027b82 */ /* 0x0007260000000a00 */
[----:B------:R-:W-:-:S07]  /*0b30*/  LEPC R20, `(.L_x_20) ;  /* 0x000000001014794e */ /* 0x000fce0000000000 */
[----:B01234-:R-:W-:Y:S05]  /*0b40*/  CALL.ABS.NOINC R2 ;  /* 0x0000000002007343 */ /* 0x01ffea0003c00000 */
.L_x_20:
[----:B------:R-:W-:Y:S05]  /*0b50*/  EXIT ;  /* 0x000000000000794d */ /* 0x000fea0003800000 */
.L_x_18:
[----:B------:R-:W-:Y:S05]  /*0b60*/  BSYNC.RECONVERGENT B6 ;  /* 0x0000000000067941 */ /* 0x000fea0003800200 */
.L_x_17:
[----:B------:R-:W0:Y:S01]  /*0b70*/  LDC.64 R6, c[0x0][0x3a0] ;  /* 0x0000e800ff067b82 */ /* 0x000e220000000a00 */
[----:B------:R-:W-:Y:S01]  /*0b80*/  MOV R0, 0x8 ;  /* 0x0000000800007802 */ /* 0x000fe20000000f00 */
[----:B0-----:R-:W-:-:S06]  /*0b90*/  IMAD.WIDE R18, R18, 0x4, R6 ;  /* 0x0000000412127825 */ /* 0x001fcc00078e0206 */
[----:B------:R0:W1:Y:S01]  /*0ba0*/  LDC.64 R6, c[0x4][R0] ;  /* 0x0100000000067b82 */ /* 0x0000620000000a00 */
[----:B------:R0:W-:Y:S02]  /*0bb0*/  STG.E desc[UR36][R18.64], R3 ;  /* 0x0000000312007986 */ /* 0x0001e4000c101924 */
[----:B------:R-:W-:-:S07]  /*0bc0*/  LEPC R20, `(.L_x_21) ;  /* 0x000000001014794e */ /* 0x000fce0000000000 */
[----:B01----:R-:W-:Y:S05]  /*0bd0*/  CALL.ABS.NOINC R6 ;  /* 0x0000000006007343 */ /* 0x003fea0003c00000 */
.L_x_21:
[----:B------:R-:W-:Y:S05]  /*0be0*/  EXIT ;  /* 0x000000000000794d */ /* 0x000fea0003800000 */
.L_x_22:
[----:B------:R-:W-:-:S00]  /*0bf0*/  BRA `(.L_x_22) ;  /* 0xfffffffc00fc7947 */ /* 0x000fc0000383ffff */
[----:B------:R-:W-:-:S00]  /*0c00*/  NOP ;  /* 0x0000000000007918 */ /* 0x000fc00000000000 */
[----:B------:R-:W-:-:S00]  /*0c10*/  NOP ;  /* 0x0000000000007918 */ /* 0x000fc00000000000 */
[----:B------:R-:W-:-:S00]  /*0c20*/  NOP ;  /* 0x0000000000007918 */ /* 0x000fc00000000000 */
[----:B------:R-:W-:-:S00]  /*0c30*/  NOP ;  /* 0x0000000000007918 */ /* 0x000fc00000000000 */
[----:B------:R-:W-:-:S00]  /*0c40*/  NOP ;  /* 0x0000000000007918 */ /* 0x000fc00000000000 */
[----:B------:R-:W-:-:S00]  /*0c50*/  NOP ;  /* 0x0000000000007918 */ /* 0x000fc00000000000 */
[----:B------:R-:W-:-:S00]  /*0c60*/  NOP ;  /* 0x0000000000007918 */ /* 0x000fc00000000000 */
[----:B------:R-:W-:-:S00]  /*0c70*/  NOP ;  /* 0x0000000000007918 */ /* 0x000fc00000000000 */
.L_x_24:


//--------------------- .text._Z16initializeRemColPbPii --------------------------
	.section	.text._Z16initializeRemColPbPii,"ax",@progbits
	.align	128
        .global         _Z16initializeRemColPbPii
        .type           _Z16initializeRemColPbPii,@function
        .size           _Z16initializeRemColPbPii,(.L_x_25 - _Z16initializeRemColPbPii)
        .other          _Z16initializeRemColPbPii,@"STO_CUDA_ENTRY STV_DEFAULT"
_Z16initializeRemColPbPii:
.text._Z16initializeRemColPbPii:
[----:B------:R-:W-:Y:S01]  /*0000*/  LDC R1, c[0x0][0x37c] ;  /* 0x0000df00ff017b82 */ /* 0x000fe20000000800 */
[----:B------:R-:W0:Y:S01]  /*0010*/  S2R R7, SR_CTAID.X ;  /* 0x0000000000077919 */ /* 0x000e220000002500 */
[----:B------:R-:W0:Y:S01]  /*0020*/  LDCU UR4, c[0x0][0x360] ;  /* 0x00006c00ff0477ac */ /* 0x000e220008000800 */
[----:B------:R-:W0:Y:S01]  /*0030*/  S2R R0, SR_TID.X ;  /* 0x0000000000007919 */ /* 0x000e220000002100 */
[----:B------:R-:W1:Y:S01]  /*0040*/  LDCU UR5, c[0x0][0x390] ;  /* 0x00007200ff0577ac */ /* 0x000e620008000800 */
[----:B0-----:R-:W-:-:S05]  /*0050*/  IMAD R7, R7, UR4, R0 ;  /* 0x0000000407077c24 */ /* 0x001fca000f8e0200 */
[----:B-1----:R-:W-:-:S13]  /*0060*/  ISETP.GE.AND P0, PT, R7, UR5, PT ;  /* 0x0000000507007c0c */ /* 0x002fda000bf06270 */
[----:B------:R-:W-:Y:S05]  /*0070*/  @P0 EXIT ;  /* 0x000000000000094d */ /* 0x000fea0003800000 */
[----:B------:R-:W0:Y:S01]  /*0080*/  LDC.64 R2, c[0x0][0x388] ;  /* 0x0000e200ff027b82 */ /* 0x000e220000000a00 */
[----:B------:R-:W1:Y:S01]  /*0090*/  LDCU.64 UR6, c[0x0][0x380] ;  /* 0x00007000ff0677ac */ /* 0x000e620008000a00 */
[----:B------:R-:W-:Y:S01]  /*00a0*/  HFMA2 R0, -RZ, RZ, 0, 5.9604644775390625e-08 ;  /* 0x00000001ff007431 */ /* 0x000fe200000001ff */
[----:B------:R-:W2:Y:S01]  /*00b0*/  LDCU.64 UR4, c[0x0][0x358] ;  /* 0x00006b00ff0477ac */ /* 0x000ea20008000a00 */
[----:B-1----:R-:W-:-:S04]  /*00c0*/  IADD3 R4, P0, PT, R7, UR6, RZ ;  /* 0x0000000607047c10 */ /* 0x002fc8000ff1e0ff */
[C---:B------:R-:W-:Y:S01]  /*00d0*/  LEA.HI.X.SX32 R5, R7.reuse, UR7, 0x1, P0 ;  /* 0x0000000707057c11 */ /* 0x040fe200080f0eff */
[----:B0-----:R-:W-:-:S04]  /*00e0*/  IMAD.WIDE R2, R7, 0x4, R2 ;  /* 0x0000000407027825 */ /* 0x001fc800078e0202 */
[----:B--2---:R-:W-:Y:S04]  /*00f0*/  STG.E.U8 desc[UR4][R4.64], R0 ;  /* 0x0000000004007986 */ /* 0x004fe8000c101104 */
[----:B------:R-:W-:Y:S01]  /*0100*/  STG.E desc[UR4][R2.64], RZ ;  /* 0x000000ff02007986 */ /* 0x000fe2000c101904 */
[----:B------:R-:W-:Y:S05]  /*0110*/  EXIT ;  /* 0x000000000000794d */ /* 0x000fea0003800000 */
.L_x_23:
        /* <DEDUP_REMOVED lines=14> */
.L_x_25:


//--------------------- .nv.shared.reserved.0     --------------------------
	.section	.nv.shared.reserved.0,"aw",@nobits
	.weak		__nv_reservedSMEM_offset_0_alias
	.size		__nv_reservedSMEM_offset_0_alias, 0, 64
	.other		__nv_reservedSMEM_offset_0_alias,@"STO_CUDA_RESERVED_SHARED STV_DEFAULT"
__nv_reservedSMEM_offset_0_alias:
	.zero		0
	.zero		64


//--------------------- .nv.constant0._Z8colorSetPiS_S_PbS_iiS_ --------------------------
	.section	.nv.constant0._Z8colorSetPiS_S_PbS_iiS_,"a",@progbits
	.sectionflags	@""
	.align	4
.nv.constant0._Z8colorSetPiS_S_PbS_iiS_:
	.zero		952


//--------------------- .nv.constant0._Z16initializeRemColPbPii --------------------------
	.section	.nv.constant0._Z16initializeRemColPbPii,"a",@progbits
	.sectionflags	@""
	.align	4
.nv.constant0._Z16initializeRemColPbPii:
	.zero		916


//--------------------- SYMBOLS --------------------------

	.type		.nv.reservedSmem.offset0,@object
	.size		.nv.reservedSmem.offset0,0x4
	.type		malloc,@function
	.type		free,@function
